	.headerflags	@"EF_CUDA_TEXMODE_UNIFIED EF_CUDA_64BIT_ADDRESS EF_CUDA_ACCELERATORS EF_CUDA_SM90 EF_CUDA_VIRTUAL_SM(EF_CUDA_SM90)"
	.elftype	@"ET_EXEC"


//--------------------- .nv.info                  --------------------------
	.section	.nv.info,"",@"SHT_CUDA_INFO"
	.align	4


	//----- nvinfo : EIATTR_REGCOUNT
	.align		4
        /*0000*/ 	.byte	0x04, 0x2f
        /*0002*/ 	.short	(.L_1 - .L_0)
	.align		4
.L_0:
        /*0004*/ 	.word	index@(triton_poi_fused_constant_pad_nd_18)
        /*0008*/ 	.word	0x0000001e


	//----- nvinfo : EIATTR_MIN_STACK_SIZE
	.align		4
.L_1:
        /*000c*/ 	.byte	0x04, 0x12
        /*000e*/ 	.short	(.L_3 - .L_2)
	.align		4
.L_2:
        /*0010*/ 	.word	index@(triton_poi_fused_constant_pad_nd_18)
        /*0014*/ 	.word	0x00000000


	//----- nvinfo : EIATTR_FRAME_SIZE
	.align		4
.L_3:
        /*0018*/ 	.byte	0x04, 0x11
        /*001a*/ 	.short	(.L_5 - .L_4)
	.align		4
.L_4:
        /*001c*/ 	.word	index@(triton_poi_fused_constant_pad_nd_18)
        /*0020*/ 	.word	0x00000000


	//----- nvinfo : EIATTR_MIN_STACK_SIZE
	.align		4
.L_5:
        /*0024*/ 	.byte	0x04, 0x12
        /*0026*/ 	.short	(.L_7 - .L_6)
	.align		4
.L_6:
        /*0028*/ 	.word	index@(triton_poi_fused_constant_pad_nd_18)
        /*002c*/ 	.word	0x00000000
.L_7:


//--------------------- .nv.info.triton_poi_fused_constant_pad_nd_18 --------------------------
	.section	.nv.info.triton_poi_fused_constant_pad_nd_18,"",@"SHT_CUDA_INFO"
	.sectionflags	@""
	.align	4


	//----- nvinfo : EIATTR_CUDA_API_VERSION
	.align		4
        /*0000*/ 	.byte	0x04, 0x37
        /*0002*/ 	.short	(.L_9 - .L_8)
.L_8:
        /*0004*/ 	.word	0x0000007c


	//----- nvinfo : EIATTR_KPARAM_INFO
	.align		4
.L_9:
        /*0008*/ 	.byte	0x04, 0x17
        /*000a*/ 	.short	(.L_11 - .L_10)
.L_10:
        /*000c*/ 	.word	0x00000000
        /*0010*/ 	.short	0x0003
        /*0012*/ 	.short	0x0014
        /*0014*/ 	.byte	0x00, 0xf0, 0x11, 0x00


	//----- nvinfo : EIATTR_KPARAM_INFO
	.align		4
.L_11:
        /*0018*/ 	.byte	0x04, 0x17
        /*001a*/ 	.short	(.L_13 - .L_12)
.L_12:
        /*001c*/ 	.word	0x00000000
        /*0020*/ 	.short	0x0002
        /*0022*/ 	.short	0x0010
        /*0024*/ 	.byte	0x00, 0xf0, 0x11, 0x00


	//----- nvinfo : EIATTR_KPARAM_INFO
	.align		4
.L_13:
        /*0028*/ 	.byte	0x04, 0x17
        /*002a*/ 	.short	(.L_15 - .L_14)
.L_14:
        /*002c*/ 	.word	0x00000000
        /*0030*/ 	.short	0x0001
        /*0032*/ 	.short	0x0008
        /*0034*/ 	.byte	0x00, 0xf4, 0x21, 0x00


	//----- nvinfo : EIATTR_KPARAM_INFO
	.align		4
.L_15:
        /*0038*/ 	.byte	0x04, 0x17
        /*003a*/ 	.short	(.L_17 - .L_16)
.L_16:
        /*003c*/ 	.word	0x00000000
        /*0040*/ 	.short	0x0000
        /*0042*/ 	.short	0x0000
        /*0044*/ 	.byte	0x00, 0xf4, 0x21, 0x00


	//----- nvinfo : EIATTR_SPARSE_MMA_MASK
	.align		4
.L_17:
        /*0048*/ 	.byte	0x03, 0x50
        /*004a*/ 	.short	0x0000


	//----- nvinfo : EIATTR_MAXREG_COUNT
	.align		4
        /*004c*/ 	.byte	0x03, 0x1b
        /*004e*/ 	.short	0x00ff


	//----- nvinfo : EIATTR_EXIT_INSTR_OFFSETS
	.align		4
        /*0050*/ 	.byte	0x04, 0x1c
        /*0052*/ 	.short	(.L_19 - .L_18)


	//   ....[0]....
.L_18:
        /*0054*/ 	.word	0x000007a0


	//   ....[1]....
        /*0058*/ 	.word	0x000007f0


	//----- nvinfo : EIATTR_REQNTID
	.align		4
.L_19:
        /*005c*/ 	.byte	0x04, 0x10
        /*005e*/ 	.short	(.L_21 - .L_20)
.L_20:
        /*0060*/ 	.word	0x00000080
        /*0064*/ 	.word	0x00000001
        /*0068*/ 	.word	0x00000001


	//----- nvinfo : EIATTR_CBANK_PARAM_SIZE
	.align		4
.L_21:
        /*006c*/ 	.byte	0x03, 0x19
        /*006e*/ 	.short	0x0018


	//----- nvinfo : EIATTR_PARAM_CBANK
	.align		4
        /*0070*/ 	.byte	0x04, 0x0a
        /*0072*/ 	.short	(.L_23 - .L_22)
	.align		4
.L_22:
        /*0074*/ 	.word	index@(.nv.constant0.triton_poi_fused_constant_pad_nd_18)
        /*0078*/ 	.short	0x0210
        /*007a*/ 	.short	0x0018


	//----- nvinfo : EIATTR_SW_WAR
	.align		4
.L_23:
        /*007c*/ 	.byte	0x04, 0x36
        /*007e*/ 	.short	(.L_25 - .L_24)
.L_24:
        /*0080*/ 	.word	0x00000008
.L_25:


//--------------------- .nv.callgraph             --------------------------
	.section	.nv.callgraph,"",@"SHT_CUDA_CALLGRAPH"
	.align	4
	.sectionentsize	8
	.align		4
        /*0000*/ 	.word	0x00000000
	.align		4
        /*0004*/ 	.word	0xffffffff
	.align		4
        /*0008*/ 	.word	0x00000000
	.align		4
        /*000c*/ 	.word	0xfffffffe
	.align		4
        /*0010*/ 	.word	0x00000000
	.align		4
        /*0014*/ 	.word	0xfffffffd
	.align		4
        /*0018*/ 	.word	0x00000000
	.align		4
        /*001c*/ 	.word	0xfffffffc


//--------------------- .text.triton_poi_fused_constant_pad_nd_18 --------------------------
	.section	.text.triton_poi_fused_constant_pad_nd_18,"ax",@progbits
	.sectionflags	@"SHF_BARRIERS=1"
	.align	128
        .global         triton_poi_fused_constant_pad_nd_18
        .type           triton_poi_fused_constant_pad_nd_18,@function
        .size           triton_poi_fused_constant_pad_nd_18,(.L_x_1 - triton_poi_fused_constant_pad_nd_18)
        .other          triton_poi_fused_constant_pad_nd_18,@"STO_CUDA_ENTRY STV_DEFAULT"
triton_poi_fused_constant_pad_nd_18:
.text.triton_poi_fused_constant_pad_nd_18:
[----:B------:R-:W0:Y:S01]  /*0000*/  LDC R1, c[0x0][0x28] ;  /* 0x00000a00ff017b82 */ /* 0x000e220000000800 */
[----:B------:R-:W1:Y:S01]  /*0010*/  S2R R0, SR_CTAID.X ;  /* 0x0000000000007919 */ /* 0x000e620000002500 */
[----:B------:R-:W-:Y:S01]  /*0020*/  IMAD.MOV.U32 R16, RZ, RZ, RZ ;  /* 0x000000ffff107224 */ /* 0x000fe200078e00ff */
[----:B------:R-:W-:Y:S01]  /*0030*/  ULDC.64 UR6, c[0x0][0x208] ;  /* 0x0000820000067ab9 */ /* 0x000fe20000000a00 */
[----:B------:R-:W2:Y:S01]  /*0040*/  S2R R5, SR_TID.X ;  /* 0x0000000000057919 */ /* 0x000ea20000002100 */
[----:B------:R-:W3:Y:S01]  /*0050*/  S2R R4, SR_CTAID.Y ;  /* 0x0000000000047919 */ /* 0x000ee20000002600 */
[----:B-1----:R-:W-:Y:S01]  /*0060*/  IMAD.SHL.U32 R0, R0, 0x20, RZ ;  /* 0x0000002000007824 */ /* 0x002fe200078e00ff */
[----:B--2---:R-:W-:-:S04]  /*0070*/  SHF.R.U32.HI R7, RZ, 0x5, R5 ;  /* 0x00000005ff077819 */ /* 0x004fc80000011605 */
[----:B------:R-:W-:Y:S01]  /*0080*/  LOP3.LUT R6, R0, 0x1f, R5, 0xf8, !PT ;  /* 0x0000001f00067812 */ /* 0x000fe200078ef805 */
[----:B---3--:R-:W-:Y:S01]  /*0090*/  IMAD.SHL.U32 R4, R4, 0x20, RZ ;  /* 0x0000002004047824 */ /* 0x008fe200078e00ff */
[----:B------:R-:W-:-:S03]  /*00a0*/  SGXT.U32 R7, R7, 0x2 ;  /* 0x000000020707781a */ /* 0x000fc60000000000 */
[----:B------:R-:W-:Y:S01]  /*00b0*/  IMAD.HI R2, R6, 0x78787879, RZ ;  /* 0x7878787906027827 */ /* 0x000fe200078e02ff */
[----:B------:R-:W-:-:S04]  /*00c0*/  LOP3.LUT R9, R4, R7, RZ, 0xfc, !PT ;  /* 0x0000000704097212 */ /* 0x000fc800078efcff */
[----:B------:R-:W-:-:S04]  /*00d0*/  SHF.R.U32.HI R3, RZ, 0x1f, R2 ;  /* 0x0000001fff037819 */ /* 0x000fc80000011602 */
[----:B------:R-:W-:Y:S02]  /*00e0*/  LEA.HI.SX32 R11, R2, R3, 0x1d ;  /* 0x00000003020b7211 */ /* 0x000fe400078feaff */
[----:B------:R-:W1:Y:S03]  /*00f0*/  LDC.64 R2, c[0x0][0x210] ;  /* 0x00008400ff027b82 */ /* 0x000e660000000a00 */
[----:B------:R-:W-:-:S05]  /*0100*/  IMAD R8, R11, -0x11, R6 ;  /* 0xffffffef0b087824 */ /* 0x000fca00078e0206 */
[----:B------:R-:W-:-:S04]  /*0110*/  ISETP.GE.AND P0, PT, R8, 0x10, PT ;  /* 0x000000100800780c */ /* 0x000fc80003f06270 */
[----:B------:R-:W-:Y:S01]  /*0120*/  ISETP.LT.AND P0, PT, R6, 0x110, !P0 ;  /* 0x000001100600780c */ /* 0x000fe20004701270 */
[----:B------:R-:W-:-:S03]  /*0130*/  IMAD R6, R11, 0x10, R8 ;  /* 0x000000100b067824 */ /* 0x000fc600078e0208 */
[C---:B------:R-:W-:Y:S01]  /*0140*/  ISETP.LT.AND P1, PT, R9.reuse, 0x200, P0 ;  /* 0x000002000900780c */ /* 0x040fe20000721270 */
[----:B------:R-:W-:-:S04]  /*0150*/  IMAD R9, R9, 0x100, R6 ;  /* 0x0000010009097824 */ /* 0x000fc800078e0206 */
[----:B-1----:R-:W-:-:S08]  /*0160*/  IMAD.WIDE R8, R9, 0x4, R2 ;  /* 0x0000000409087825 */ /* 0x002fd000078e0202 */
[----:B------:R1:W2:Y:S01]  /*0170*/  @P1 LDG.E.EL R16, desc[UR6][R8.64] ;  /* 0x0000000608101981 */ /* 0x0002a2000c2e1900 */
[----:B------:R-:W-:Y:S02]  /*0180*/  LOP3.LUT R11, R4, 0x4, R7, 0xfe, !PT ;  /* 0x00000004040b7812 */ /* 0x000fe400078efe07 */
[----:B------:R-:W-:Y:S02]  /*0190*/  CS2R R12, SRZ ;  /* 0x00000000000c7805 */ /* 0x000fe4000001ff00 */
[C---:B------:R-:W-:Y:S01]  /*01a0*/  ISETP.LT.AND P6, PT, R11.reuse, 0x200, P0 ;  /* 0x000002000b00780c */ /* 0x040fe200007c1270 */
[----:B------:R-:W-:Y:S01]  /*01b0*/  IMAD R11, R11, 0x100, R6 ;  /* 0x000001000b0b7824 */ /* 0x000fe200078e0206 */
[----:B------:R-:W-:Y:S02]  /*01c0*/  LOP3.LUT R15, R4, 0x8, R7, 0xfe, !PT ;  /* 0x00000008040f7812 */ /* 0x000fe400078efe07 */
[----:B------:R-:W-:Y:S01]  /*01d0*/  LOP3.LUT R17, R4, 0xc, R7, 0xfe, !PT ;  /* 0x0000000c04117812 */ /* 0x000fe200078efe07 */
[----:B------:R-:W-:Y:S01]  /*01e0*/  IMAD.WIDE R10, R11, 0x4, R2 ;  /* 0x000000040b0a7825 */ /* 0x000fe200078e0202 */
[----:B-1----:R-:W-:-:S02]  /*01f0*/  LOP3.LUT R9, R4, 0x10, R7, 0xfe, !PT ;  /* 0x0000001004097812 */ /* 0x002fc400078efe07 */
[----:B------:R-:W-:Y:S02]  /*0200*/  LOP3.LUT R19, R4, 0x14, R7, 0xfe, !PT ;  /* 0x0000001404137812 */ /* 0x000fe400078efe07 */
[----:B------:R-:W-:Y:S01]  /*0210*/  LOP3.LUT R21, R4, 0x18, R7, 0xfe, !PT ;  /* 0x0000001804157812 */ /* 0x000fe200078efe07 */
[C-C-:B------:R-:W-:Y:S01]  /*0220*/  IMAD R23, R15.reuse, 0x100, R6.reuse ;  /* 0x000001000f177824 */ /* 0x140fe200078e0206 */
[----:B------:R-:W-:Y:S01]  /*0230*/  LOP3.LUT R7, R4, 0x1c, R7, 0xfe, !PT ;  /* 0x0000001c04077812 */ /* 0x000fe200078efe07 */
[----:B------:R1:W3:Y:S01]  /*0240*/  @P6 LDG.E.EL R12, desc[UR6][R10.64] ;  /* 0x000000060a0c6981 */ /* 0x0002e2000c2e1900 */
[----:B------:R-:W-:Y:S01]  /*0250*/  ISETP.LT.AND P5, PT, R15, 0x200, P0 ;  /* 0x000002000f00780c */ /* 0x000fe200007a1270 */
[--C-:B------:R-:W-:Y:S01]  /*0260*/  IMAD R25, R19, 0x100, R6.reuse ;  /* 0x0000010013197824 */ /* 0x100fe200078e0206 */
[----:B------:R-:W-:Y:S01]  /*0270*/  ISETP.LT.AND P4, PT, R17, 0x200, P0 ;  /* 0x000002001100780c */ /* 0x000fe20000781270 */
[--C-:B------:R-:W-:Y:S01]  /*0280*/  IMAD R27, R7, 0x100, R6.reuse ;  /* 0x00000100071b7824 */ /* 0x100fe200078e0206 */
[C---:B------:R-:W-:Y:S01]  /*0290*/  ISETP.LT.AND P3, PT, R9.reuse, 0x200, P0 ;  /* 0x000002000900780c */ /* 0x040fe20000761270 */
[----:B------:R-:W-:Y:S01]  /*02a0*/  IMAD R9, R9, 0x100, R6 ;  /* 0x0000010009097824 */ /* 0x000fe200078e0206 */
[----:B------:R-:W-:Y:S01]  /*02b0*/  ISETP.LT.AND P2, PT, R19, 0x200, P0 ;  /* 0x000002001300780c */ /* 0x000fe20000741270 */
[----:B------:R-:W-:-:S02]  /*02c0*/  IMAD.MOV.U32 R14, RZ, RZ, RZ ;  /* 0x000000ffff0e7224 */ /* 0x000fc400078e00ff */
[----:B-1----:R-:W-:-:S04]  /*02d0*/  IMAD R11, R17, 0x100, R6 ;  /* 0x00000100110b7824 */ /* 0x002fc800078e0206 */
[----:B------:R-:W-:-:S04]  /*02e0*/  IMAD.WIDE R18, R11, 0x4, R2 ;  /* 0x000000040b127825 */ /* 0x000fc800078e0202 */
[--C-:B------:R-:W-:Y:S01]  /*02f0*/  IMAD.WIDE R10, R9, 0x4, R2.reuse ;  /* 0x00000004090a7825 */ /* 0x100fe200078e0202 */
[----:B------:R-:W4:Y:S03]  /*0300*/  @P4 LDG.E.EL R14, desc[UR6][R18.64] ;  /* 0x00000006120e4981 */ /* 0x000f26000c2e1900 */
[----:B------:R-:W-:Y:S01]  /*0310*/  IMAD.WIDE R8, R25, 0x4, R2 ;  /* 0x0000000419087825 */ /* 0x000fe200078e0202 */
[----:B--2---:R-:W-:-:S03]  /*0320*/  SEL R15, R16, RZ, P1 ;  /* 0x000000ff100f7207 */ /* 0x004fc60000800000 */
[----:B------:R-:W-:Y:S01]  /*0330*/  IMAD.WIDE R16, R23, 0x4, R2 ;  /* 0x0000000417107825 */ /* 0x000fe200078e0202 */
[----:B------:R-:W-:Y:S02]  /*0340*/  ISETP.LT.AND P1, PT, R21, 0x200, P0 ;  /* 0x000002001500780c */ /* 0x000fe40000721270 */
[----:B------:R-:W-:Y:S01]  /*0350*/  ISETP.LT.AND P0, PT, R7, 0x200, P0 ;  /* 0x000002000700780c */ /* 0x000fe20000701270 */
[----:B------:R-:W-:Y:S01]  /*0360*/  IMAD R23, R21, 0x100, R6 ;  /* 0x0000010015177824 */ /* 0x000fe200078e0206 */
[----:B------:R-:W-:Y:S01]  /*0370*/  CS2R R20, SRZ ;  /* 0x0000000000147805 */ /* 0x000fe2000001ff00 */
[----:B------:R1:W2:Y:S02]  /*0380*/  @P5 LDG.E.EL R13, desc[UR6][R16.64] ;  /* 0x00000006100d5981 */ /* 0x0002a4000c2e1900 */
[--C-:B------:R-:W-:Y:S01]  /*0390*/  IMAD.WIDE R6, R23, 0x4, R2.reuse ;  /* 0x0000000417067825 */ /* 0x100fe200078e0202 */
[----:B------:R-:W-:Y:S02]  /*03a0*/  CS2R R22, SRZ ;  /* 0x0000000000167805 */ /* 0x000fe4000001ff00 */
[----:B------:R-:W5:Y:S01]  /*03b0*/  @P3 LDG.E.EL R20, desc[UR6][R10.64] ;  /* 0x000000060a143981 */ /* 0x000f62000c2e1900 */
[----:B------:R-:W-:-:S03]  /*03c0*/  IMAD.WIDE R2, R27, 0x4, R2 ;  /* 0x000000041b027825 */ /* 0x000fc600078e0202 */
[----:B------:R4:W5:Y:S04]  /*03d0*/  @P2 LDG.E.EL R21, desc[UR6][R8.64] ;  /* 0x0000000608152981 */ /* 0x000968000c2e1900 */
[----:B------:R3:W5:Y:S04]  /*03e0*/  @P1 LDG.E.EL R23, desc[UR6][R6.64] ;  /* 0x0000000606171981 */ /* 0x000768000c2e1900 */
[----:B------:R3:W5:Y:S01]  /*03f0*/  @P0 LDG.E.EL R22, desc[UR6][R2.64] ;  /* 0x0000000602160981 */ /* 0x000762000c2e1900 */
[----:B-1----:R-:W1:Y:S01]  /*0400*/  S2R R17, SR_TID.X ;  /* 0x0000000000117919 */ /* 0x002e620000002100 */
[----:B------:R-:W3:Y:S01]  /*0410*/  S2UR UR5, SR_CgaCtaId ;  /* 0x00000000000579c3 */ /* 0x000ee20000008800 */
[----:B------:R-:W-:Y:S01]  /*0420*/  UMOV UR4, 0x400 ;  /* 0x0000040000047882 */ /* 0x000fe20000000000 */
[----:B----4-:R-:W-:Y:S01]  /*0430*/  SEL R9, R14, RZ, P4 ;  /* 0x000000ff0e097207 */ /* 0x010fe20002000000 */
[----:B0--3--:R-:W-:Y:S01]  /*0440*/  UPRMT UR4, UR5, 0x654, UR4 ;  /* 0x0000065405047896 */ /* 0x009fe20008000004 */
[----:B-1----:R-:W-:Y:S01]  /*0450*/  IMAD.SHL.U32 R16, R17, 0x20, RZ ;  /* 0x0000002011107824 */ /* 0x002fe200078e00ff */
[----:B------:R-:W-:-:S04]  /*0460*/  SHF.R.U32.HI R19, RZ, 0x5, R17 ;  /* 0x00000005ff137819 */ /* 0x000fc80000011611 */
[----:B------:R-:W-:Y:S02]  /*0470*/  SGXT.U32 R19, R19, 0x2 ;  /* 0x000000021313781a */ /* 0x000fe40000000000 */
[----:B------:R-:W-:-:S04]  /*0480*/  LOP3.LUT R16, R16, 0x3e0, RZ, 0xc0, !PT ;  /* 0x000003e010107812 */ /* 0x000fc800078ec0ff */
[C---:B------:R-:W-:Y:S02]  /*0490*/  LOP3.LUT R8, R16.reuse, R19, RZ, 0xfc, !PT ;  /* 0x0000001310087212 */ /* 0x040fe400078efcff */
[----:B------:R-:W-:Y:S01]  /*04a0*/  LEA.HI R7, R16, UR4, RZ, 0x1f ;  /* 0x0000000410077c11 */ /* 0x000fe2000f8ff8ff */
[C---:B------:R-:W-:Y:S02]  /*04b0*/  IMAD.SHL.U32 R2, R17.reuse, 0x2, RZ ;  /* 0x0000000211027824 */ /* 0x040fe400078e00ff */
[----:B------:R-:W-:Y:S02]  /*04c0*/  IMAD.SHL.U32 R6, R17, 0x4, RZ ;  /* 0x0000000411067824 */ /* 0x000fe400078e00ff */
[----:B------:R-:W-:Y:S01]  /*04d0*/  IMAD R16, R8, 0x4, R7 ;  /* 0x0000000408107824 */ /* 0x000fe200078e0207 */
[----:B------:R-:W-:-:S04]  /*04e0*/  SEL R7, R12, RZ, P6 ;  /* 0x000000ff0c077207 */ /* 0x000fc80003000000 */
[----:B------:R-:W-:Y:S04]  /*04f0*/  STS [R16], R15 ;  /* 0x0000000f10007388 */ /* 0x000fe80000000800 */
[----:B------:R0:W-:Y:S04]  /*0500*/  STS [R16+0x10], R7 ;  /* 0x0000100710007388 */ /* 0x0001e80000000800 */
[----:B------:R-:W-:Y:S01]  /*0510*/  STS [R16+0x30], R9 ;  /* 0x0000300910007388 */ /* 0x000fe20000000800 */
[----:B------:R-:W-:Y:S02]  /*0520*/  LOP3.LUT R2, R2, 0xf0, RZ, 0xc0, !PT ;  /* 0x000000f002027812 */ /* 0x000fe400078ec0ff */
[----:B------:R-:W-:-:S03]  /*0530*/  LOP3.LUT R6, R6, 0x1fc, RZ, 0xc0, !PT ;  /* 0x000001fc06067812 */ /* 0x000fc600078ec0ff */
[----:B------:R-:W-:-:S04]  /*0540*/  VIADD R3, R2, UR4 ;  /* 0x0000000402037c36 */ /* 0x000fc80008000000 */
[----:B------:R-:W-:Y:S02]  /*0550*/  IMAD R8, R6, 0x4, R3 ;  /* 0x0000000406087824 */ /* 0x000fe400078e0203 */
[----:B------:R-:W-:-:S05]  /*0560*/  IMAD.SHL.U32 R3, R5, 0x4, RZ ;  /* 0x0000000405037824 */ /* 0x000fca00078e00ff */
[----:B------:R-:W-:Y:S02]  /*0570*/  LOP3.LUT R4, R4, 0x1c, R3, 0xf8, !PT ;  /* 0x0000001c04047812 */ /* 0x000fe400078ef803 */
[----:B------:R-:W1:Y:S02]  /*0580*/  LDC.64 R2, c[0x0][0x218] ;  /* 0x00008600ff027b82 */ /* 0x000e640000000a00 */
[----:B0-----:R-:W-:Y:S02]  /*0590*/  SHF.R.S32.HI R7, RZ, 0x1f, R4 ;  /* 0x0000001fff077819 */ /* 0x001fe40000011404 */
[----:B------:R-:W-:Y:S02]  /*05a0*/  SHF.R.U32.HI R5, RZ, 0x3, R5 ;  /* 0x00000003ff057819 */ /* 0x000fe40000011605 */
[----:B------:R-:W-:Y:S02]  /*05b0*/  LEA.HI R7, R7, R4, RZ, 0x7 ;  /* 0x0000000407077211 */ /* 0x000fe400078f38ff */
[----:B------:R-:W-:-:S04]  /*05c0*/  SGXT.U32 R5, R5, 0x4 ;  /* 0x000000040505781a */ /* 0x000fc80000000000 */
[----:B------:R-:W-:-:S04]  /*05d0*/  LOP3.LUT R5, R0, R5, RZ, 0xfc, !PT ;  /* 0x0000000500057212 */ /* 0x000fc800078efcff */
[----:B------:R-:W-:Y:S02]  /*05e0*/  LOP3.LUT R0, R5, 0x10, RZ, 0xfc, !PT ;  /* 0x0000001005007812 */ /* 0x000fe400078efcff */
[----:B--2---:R-:W-:Y:S02]  /*05f0*/  SEL R13, R13, RZ, P5 ;  /* 0x000000ff0d0d7207 */ /* 0x004fe40002800000 */
[----:B-----5:R-:W-:Y:S02]  /*0600*/  SEL R17, R20, RZ, P3 ;  /* 0x000000ff14117207 */ /* 0x020fe40001800000 */
[----:B------:R-:W-:Y:S02]  /*0610*/  SEL R21, R21, RZ, P2 ;  /* 0x000000ff15157207 */ /* 0x000fe40001000000 */
[----:B------:R-:W-:Y:S02]  /*0620*/  SEL R23, R23, RZ, P1 ;  /* 0x000000ff17177207 */ /* 0x000fe40000800000 */
[----:B------:R-:W-:Y:S01]  /*0630*/  SEL R22, R22, RZ, P0 ;  /* 0x000000ff16167207 */ /* 0x000fe20000000000 */
[----:B------:R0:W-:Y:S04]  /*0640*/  STS [R16+0x20], R13 ;  /* 0x0000200d10007388 */ /* 0x0001e80000000800 */
[----:B------:R-:W-:Y:S04]  /*0650*/  STS [R16+0x40], R17 ;  /* 0x0000401110007388 */ /* 0x000fe80000000800 */
[----:B------:R-:W-:Y:S04]  /*0660*/  STS [R16+0x50], R21 ;  /* 0x0000501510007388 */ /* 0x000fe80000000800 */
[----:B------:R-:W-:Y:S04]  /*0670*/  STS [R16+0x60], R23 ;  /* 0x0000601710007388 */ /* 0x000fe80000000800 */
[----:B------:R-:W-:Y:S01]  /*0680*/  STS [R16+0x70], R22 ;  /* 0x0000701610007388 */ /* 0x000fe20000000800 */
[----:B------:R-:W-:Y:S01]  /*0690*/  BAR.SYNC.DEFER_BLOCKING 0x0 ;  /* 0x0000000000007b1d */ /* 0x000fe20000010000 */
[----:B0-----:R-:W-:-:S05]  /*06a0*/  LOP3.LUT R13, R7, 0xffffff80, RZ, 0xc0, !PT ;  /* 0xffffff80070d7812 */ /* 0x001fca00078ec0ff */
[----:B------:R-:W0:Y:S01]  /*06b0*/  LDS.128 R8, [R8] ;  /* 0x0000000008087984 */ /* 0x000e220000000c00 */
[----:B------:R-:W-:Y:S01]  /*06c0*/  SHF.R.S32.HI R7, RZ, 0x7, R7 ;  /* 0x00000007ff077819 */ /* 0x000fe20000011407 */
[C---:B------:R-:W-:Y:S01]  /*06d0*/  IMAD.IADD R12, R4.reuse, 0x1, -R13 ;  /* 0x00000001040c7824 */ /* 0x040fe200078e0a0d */
[----:B------:R-:W-:Y:S02]  /*06e0*/  ISETP.GE.AND P0, PT, R4, 0x200, PT ;  /* 0x000002000400780c */ /* 0x000fe40003f06270 */
[----:B------:R-:W-:Y:S01]  /*06f0*/  LOP3.LUT R13, R6, 0x200, RZ, 0xfc, !PT ;  /* 0x00000200060d7812 */ /* 0x000fe200078efcff */
[----:B------:R-:W-:Y:S01]  /*0700*/  IMAD R7, R7, 0x9080, R12 ;  /* 0x0000908007077824 */ /* 0x000fe200078e020c */
[C---:B------:R-:W-:Y:S02]  /*0710*/  ISETP.LT.AND P1, PT, R5.reuse, 0x121, !P0 ;  /* 0x000001210500780c */ /* 0x040fe40004721270 */
[----:B------:R-:W-:Y:S01]  /*0720*/  ISETP.LT.AND P0, PT, R0, 0x121, !P0 ;  /* 0x000001210000780c */ /* 0x000fe20004701270 */
[----:B------:R-:W-:Y:S01]  /*0730*/  IMAD R5, R5, 0x80, R7 ;  /* 0x0000008005057824 */ /* 0x000fe200078e0207 */
[----:B------:R-:W-:-:S03]  /*0740*/  SHF.R.U32.HI R13, RZ, 0x1, R13 ;  /* 0x00000001ff0d7819 */ /* 0x000fc6000001160d */
[----:B-1----:R-:W-:Y:S01]  /*0750*/  IMAD.WIDE R4, R5, 0x4, R2 ;  /* 0x0000000405047825 */ /* 0x002fe200078e0202 */
[----:B------:R-:W-:-:S05]  /*0760*/  LOP3.LUT R13, R13, 0x1f0, RZ, 0xc0, !PT ;  /* 0x000001f00d0d7812 */ /* 0x000fca00078ec0ff */
[----:B------:R-:W-:-:S04]  /*0770*/  VIADD R13, R13, UR4 ;  /* 0x000000040d0d7c36 */ /* 0x000fc80008000000 */
[----:B------:R-:W-:Y:S01]  /*0780*/  IMAD R13, R6, 0x4, R13 ;  /* 0x00000004060d7824 */ /* 0x000fe200078e020d */
[----:B0-----:R0:W-:Y:S02]  /*0790*/  @P1 STG.E.128 desc[UR6][R4.64], R8 ;  /* 0x0000000804001986 */ /* 0x0011e4000c101d06 */
[----:B0-----:R-:W-:Y:S05]  /*07a0*/  @!P0 EXIT ;  /* 0x000000000000894d */ /* 0x001fea0003800000 */
[----:B------:R-:W0:Y:S01]  /*07b0*/  LDS.128 R12, [R13+0x800] ;  /* 0x000800000d0c7984 */ /* 0x000e220000000c00 */
[----:B------:R-:W-:-:S04]  /*07c0*/  IMAD R7, R0, 0x80, R7 ;  /* 0x0000008000077824 */ /* 0x000fc800078e0207 */
[----:B------:R-:W-:-:S05]  /*07d0*/  IMAD.WIDE R2, R7, 0x4, R2 ;  /* 0x0000000407027825 */ /* 0x000fca00078e0202 */
[----:B0-----:R-:W-:Y:S01]  /*07e0*/  STG.E.128 desc[UR6][R2.64], R12 ;  /* 0x0000000c02007986 */ /* 0x001fe2000c101d06 */
[----:B------:R-:W-:Y:S05]  /*07f0*/  EXIT ;  /* 0x000000000000794d */ /* 0x000fea0003800000 */
.L_x_0:
[----:B------:R-:W-:-:S00]  /*0800*/  BRA `(.L_x_0) ;  /* 0xfffffffc00fc7947 */ /* 0x000fc0000383ffff */
[----:B------:R-:W-:-:S00]  /*0810*/  NOP ;  /* 0x0000000000007918 */ /* 0x000fc00000000000 */
        /* <DEDUP_REMOVED lines=14> */
.L_x_1:


//--------------------- .nv.shared.triton_poi_fused_constant_pad_nd_18 --------------------------
	.section	.nv.shared.triton_poi_fused_constant_pad_nd_18,"aw",@nobits
	.sectionflags	@""
	.align	16
	.zero		1024


//--------------------- .nv.constant0.triton_poi_fused_constant_pad_nd_18 --------------------------
	.section	.nv.constant0.triton_poi_fused_constant_pad_nd_18,"a",@progbits
	.sectionflags	@""
	.align	4
.nv.constant0.triton_poi_fused_constant_pad_nd_18:
	.zero		552
